//
// Generated by NVIDIA NVVM Compiler
//
// Compiler Build ID: CL-36424714
// Cuda compilation tools, release 13.0, V13.0.88
// Based on NVVM 20.0.0
//

.version 9.0
.target sm_100
.address_size 64

	// .globl	_Z19elementwiseAdditionPfS_S_i

.visible .entry _Z19elementwiseAdditionPfS_S_i(
	.param .u64 .ptr .align 1 _Z19elementwiseAdditionPfS_S_i_param_0,
	.param .u64 .ptr .align 1 _Z19elementwiseAdditionPfS_S_i_param_1,
	.param .u64 .ptr .align 1 _Z19elementwiseAdditionPfS_S_i_param_2,
	.param .u32 _Z19elementwiseAdditionPfS_S_i_param_3
)
{
	.reg .pred 	%p<4>;
	.reg .b32 	%r<7>;
	.reg .b32 	%f<4>;
	.reg .b64 	%rd<11>;

	ld.param.u64 	%rd1, [_Z19elementwiseAdditionPfS_S_i_param_0];
	ld.param.u64 	%rd2, [_Z19elementwiseAdditionPfS_S_i_param_1];
	ld.param.u64 	%rd3, [_Z19elementwiseAdditionPfS_S_i_param_2];
	ld.param.u32 	%r2, [_Z19elementwiseAdditionPfS_S_i_param_3];
	mov.u32 	%r3, %tid.x;
	mov.u32 	%r4, %ctaid.x;
	mov.u32 	%r5, %ntid.x;
	mad.lo.s32 	%r1, %r4, %r5, %r3;
	setp.ge.s32 	%p1, %r1, %r2;
	and.b32  	%r6, %r1, 1;
	setp.eq.b32 	%p2, %r6, 1;
	or.pred  	%p3, %p2, %p1;
	@%p3 bra 	$L__BB0_2;
	cvta.to.global.u64 	%rd4, %rd1;
	cvta.to.global.u64 	%rd5, %rd2;
	cvta.to.global.u64 	%rd6, %rd3;
	mul.wide.s32 	%rd7, %r1, 4;
	add.s64 	%rd8, %rd4, %rd7;
	ld.global.f32 	%f1, [%rd8];
	add.s64 	%rd9, %rd5, %rd7;
	ld.global.f32 	%f2, [%rd9];
	add.f32 	%f3, %f1, %f2;
	add.s64 	%rd10, %rd6, %rd7;
	st.global.f32 	[%rd10], %f3;
$L__BB0_2:
	ret;

}


// ===== COMPILED SASS (sm_100) =====

	.target	sm_100

	.elftype	@"ET_EXEC"


//--------------------- .note.nv.tkinfo           --------------------------
	.section	.note.nv.tkinfo,"",@"SHT_NOTE"
	.sectionflags	@"SHF_NOTE_NV_TKINFO"
	.tkinfo
        /*0018*/ 	.word	0x00000002
        /*0030*/ 	.string	""
        /*0030*/ 	.string	"ptxas"
        /*0030*/ 	.string	"Cuda compilation tools, release 13.0, V13.0.88"
        /*0030*/ 	.string	"Build cuda_13.0.r13.0/compiler.36424714_0"
        /*0030*/ 	.string	"-arch sm_100 -m 64 "



//--------------------- .note.nv.cuinfo           --------------------------
	.section	.note.nv.cuinfo,"",@"SHT_NOTE"
	.sectionflags	@"SHF_NOTE_NV_CUINFO"
        /*0018*/ 	.short	0x0002
        /*001a*/ 	.short	0x0064
        /*001c*/ 	.short	0x0082
	.zero		2


//--------------------- .nv.info                  --------------------------
	.section	.nv.info,"",@"SHT_CUDA_INFO"
	.align	4


	//----- nvinfo : EIATTR_REGCOUNT
	.align		4
        /*0000*/ 	.byte	0x04, 0x2f
        /*0002*/ 	.short	(.L_1 - .L_0)
	.align		4
.L_0:
        /*0004*/ 	.word	index@(_Z19elementwiseAdditionPfS_S_i)
        /*0008*/ 	.word	0x0000000c


	//----- nvinfo : EIATTR_FRAME_SIZE
	.align		4
.L_1:
        /*000c*/ 	.byte	0x04, 0x11
        /*000e*/ 	.short	(.L_3 - .L_2)
	.align		4
.L_2:
        /*0010*/ 	.word	index@(_Z19elementwiseAdditionPfS_S_i)
        /*0014*/ 	.word	0x00000000


	//----- nvinfo : EIATTR_MIN_STACK_SIZE
	.align		4
.L_3:
        /*0018*/ 	.byte	0x04, 0x12
        /*001a*/ 	.short	(.L_5 - .L_4)
	.align		4
.L_4:
        /*001c*/ 	.word	index@(_Z19elementwiseAdditionPfS_S_i)
        /*0020*/ 	.word	0x00000000
.L_5:


//--------------------- .nv.compat                --------------------------
	.section	.nv.compat,"",@"SHT_CUDA_COMPAT_INFO"
	.align	4
        /*0000*/ 	.byte	0x02, 0x09, 0x00, 0x00, 0x02, 0x02, 0x01, 0x00, 0x02, 0x05, 0x05, 0x00, 0x03, 0x07, 0x01, 0x01
        /*0010*/ 	.byte	0x02, 0x03, 0x00, 0x00, 0x02, 0x06, 0x01, 0x00, 0x04, 0x0b, 0x08, 0x00, 0x09, 0x00, 0x00, 0x00
        /*0020*/ 	.byte	0x00, 0x00, 0x00, 0x00


//--------------------- .nv.info._Z19elementwiseAdditionPfS_S_i --------------------------
	.section	.nv.info._Z19elementwiseAdditionPfS_S_i,"",@"SHT_CUDA_INFO"
	.sectionflags	@""
	.align	4


	//----- nvinfo : EIATTR_CUDA_API_VERSION
	.align		4
        /*0000*/ 	.byte	0x04, 0x37
        /*0002*/ 	.short	(.L_7 - .L_6)
.L_6:
        /*0004*/ 	.word	0x00000082


	//----- nvinfo : EIATTR_KPARAM_INFO
	.align		4
.L_7:
        /*0008*/ 	.byte	0x04, 0x17
        /*000a*/ 	.short	(.L_9 - .L_8)
.L_8:
        /*000c*/ 	.word	0x00000000
        /*0010*/ 	.short	0x0003
        /*0012*/ 	.short	0x0018
        /*0014*/ 	.byte	0x00, 0xf0, 0x11, 0x00


	//----- nvinfo : EIATTR_KPARAM_INFO
	.align		4
.L_9:
        /*0018*/ 	.byte	0x04, 0x17
        /*001a*/ 	.short	(.L_11 - .L_10)
.L_10:
        /*001c*/ 	.word	0x00000000
        /*0020*/ 	.short	0x0002
        /*0022*/ 	.short	0x0010
        /*0024*/ 	.byte	0x00, 0xf5, 0x21, 0x00


	//----- nvinfo : EIATTR_KPARAM_INFO
	.align		4
.L_11:
        /*0028*/ 	.byte	0x04, 0x17
        /*002a*/ 	.short	(.L_13 - .L_12)
.L_12:
        /*002c*/ 	.word	0x00000000
        /*0030*/ 	.short	0x0001
        /*0032*/ 	.short	0x0008
        /*0034*/ 	.byte	0x00, 0xf5, 0x21, 0x00


	//----- nvinfo : EIATTR_KPARAM_INFO
	.align		4
.L_13:
        /*0038*/ 	.byte	0x04, 0x17
        /*003a*/ 	.short	(.L_15 - .L_14)
.L_14:
        /*003c*/ 	.word	0x00000000
        /*0040*/ 	.short	0x0000
        /*0042*/ 	.short	0x0000
        /*0044*/ 	.byte	0x00, 0xf5, 0x21, 0x00


	//----- nvinfo : EIATTR_SPARSE_MMA_MASK
	.align		4
.L_15:
        /*0048*/ 	.byte	0x03, 0x50
        /*004a*/ 	.short	0x0000


	//----- nvinfo : EIATTR_MAXREG_COUNT
	.align		4
        /*004c*/ 	.byte	0x03, 0x1b
        /*004e*/ 	.short	0x00ff


	//----- nvinfo : EIATTR_MERCURY_ISA_VERSION
	.align		4
        /*0050*/ 	.byte	0x03, 0x5f
        /*0052*/ 	.short	0x0101


	//----- nvinfo : EIATTR_VRC_CTA_INIT_COUNT
	.align		4
        /*0054*/ 	.byte	0x02, 0x4a
	.zero		1
	.zero		1


	//----- nvinfo : EIATTR_EXIT_INSTR_OFFSETS
	.align		4
        /*0058*/ 	.byte	0x04, 0x1c
        /*005a*/ 	.short	(.L_17 - .L_16)


	//   ....[0]....
.L_16:
        /*005c*/ 	.word	0x00000090


	//   ....[1]....
        /*0060*/ 	.word	0x00000150


	//----- nvinfo : EIATTR_CBANK_PARAM_SIZE
	.align		4
.L_17:
        /*0064*/ 	.byte	0x03, 0x19
        /*0066*/ 	.short	0x001c


	//----- nvinfo : EIATTR_PARAM_CBANK
	.align		4
        /*0068*/ 	.byte	0x04, 0x0a
        /*006a*/ 	.short	(.L_19 - .L_18)
	.align		4
.L_18:
        /*006c*/ 	.word	index@(.nv.constant0._Z19elementwiseAdditionPfS_S_i)
        /*0070*/ 	.short	0x0380
        /*0072*/ 	.short	0x001c


	//----- nvinfo : EIATTR_SW_WAR
	.align		4
.L_19:
        /*0074*/ 	.byte	0x04, 0x36
        /*0076*/ 	.short	(.L_21 - .L_20)
.L_20:
        /*0078*/ 	.word	0x00000008
.L_21:


//--------------------- .nv.callgraph             --------------------------
	.section	.nv.callgraph,"",@"SHT_CUDA_CALLGRAPH"
	.align	4
	.sectionentsize	8
	.align		4
        /*0000*/ 	.word	0x00000000
	.align		4
        /*0004*/ 	.word	0xffffffff
	.align		4
        /*0008*/ 	.word	0x00000000
	.align		4
        /*000c*/ 	.word	0xfffffffe
	.align		4
        /*0010*/ 	.word	0x00000000
	.align		4
        /*0014*/ 	.word	0xfffffffd
	.align		4
        /*0018*/ 	.word	0x00000000
	.align		4
        /*001c*/ 	.word	0xfffffffc


//--------------------- .text._Z19elementwiseAdditionPfS_S_i --------------------------
	.section	.text._Z19elementwiseAdditionPfS_S_i,"ax",@progbits
	.align	128
        .global         _Z19elementwiseAdditionPfS_S_i
        .type           _Z19elementwiseAdditionPfS_S_i,@function
        .size           _Z19elementwiseAdditionPfS_S_i,(.L_x_1 - _Z19elementwiseAdditionPfS_S_i)
        .other          _Z19elementwiseAdditionPfS_S_i,@"STO_CUDA_ENTRY STV_DEFAULT"
_Z19elementwiseAdditionPfS_S_i:
.text._Z19elementwiseAdditionPfS_S_i:
[----:B------:R-:W-:Y:S01]  /*0000*/  LDC R1, c[0x0][0x37c] ;  /* 0x0000df00ff017b82 */ /* 0x000fe20000000800 */
[----:B------:R-:W0:Y:S07]  /*0010*/  S2R R9, SR_TID.X ;  /* 0x0000000000097919 */ /* 0x000e2e0000002100 */
[----:B------:R-:W0:Y:S01]  /*0020*/  S2UR UR4, SR_CTAID.X ;  /* 0x00000000000479c3 */ /* 0x000e220000002500 */
[----:B------:R-:W1:Y:S07]  /*0030*/  LDCU UR5, c[0x0][0x398] ;  /* 0x00007300ff0577ac */ /* 0x000e6e0008000800 */
[----:B------:R-:W0:Y:S02]  /*0040*/  LDC R0, c[0x0][0x360] ;  /* 0x0000d800ff007b82 */ /* 0x000e240000000800 */
[----:B0-----:R-:W-:-:S05]  /*0050*/  IMAD R9, R0, UR4, R9 ;  /* 0x0000000400097c24 */ /* 0x001fca000f8e0209 */
[C---:B-1----:R-:W-:Y:S02]  /*0060*/  ISETP.GE.AND P0, PT, R9.reuse, UR5, PT ;  /* 0x0000000509007c0c */ /* 0x042fe4000bf06270 */
[----:B------:R-:W-:-:S04]  /*0070*/  LOP3.LUT R0, R9, 0x1, RZ, 0xc0, !PT ;  /* 0x0000000109007812 */ /* 0x000fc800078ec0ff */
[----:B------:R-:W-:-:S13]  /*0080*/  ISETP.EQ.U32.OR P0, PT, R0, 0x1, P0 ;  /* 0x000000010000780c */ /* 0x000fda0000702470 */
[----:B------:R-:W-:Y:S05]  /*0090*/  @P0 EXIT ;  /* 0x000000000000094d */ /* 0x000fea0003800000 */
[----:B------:R-:W0:Y:S01]  /*00a0*/  LDC.64 R2, c[0x0][0x380] ;  /* 0x0000e000ff027b82 */ /* 0x000e220000000a00 */
[----:B------:R-:W1:Y:S07]  /*00b0*/  LDCU.64 UR4, c[0x0][0x358] ;  /* 0x00006b00ff0477ac */ /* 0x000e6e0008000a00 */
[----:B------:R-:W2:Y:S08]  /*00c0*/  LDC.64 R4, c[0x0][0x388] ;  /* 0x0000e200ff047b82 */ /* 0x000eb00000000a00 */
[----:B------:R-:W3:Y:S01]  /*00d0*/  LDC.64 R6, c[0x0][0x390] ;  /* 0x0000e400ff067b82 */ /* 0x000ee20000000a00 */
[----:B0-----:R-:W-:-:S06]  /*00e0*/  IMAD.WIDE R2, R9, 0x4, R2 ;  /* 0x0000000409027825 */ /* 0x001fcc00078e0202 */
[----:B-1----:R-:W4:Y:S01]  /*00f0*/  LDG.E R2, desc[UR4][R2.64] ;  /* 0x0000000402027981 */ /* 0x002f22000c1e1900 */
[----:B--2---:R-:W-:-:S06]  /*0100*/  IMAD.WIDE R4, R9, 0x4, R4 ;  /* 0x0000000409047825 */ /* 0x004fcc00078e0204 */
[----:B------:R-:W4:Y:S01]  /*0110*/  LDG.E R5, desc[UR4][R4.64] ;  /* 0x0000000404057981 */ /* 0x000f22000c1e1900 */
[----:B---3--:R-:W-:-:S04]  /*0120*/  IMAD.WIDE R6, R9, 0x4, R6 ;  /* 0x0000000409067825 */ /* 0x008fc800078e0206 */
[----:B----4-:R-:W-:-:S05]  /*0130*/  FADD R9, R2, R5 ;  /* 0x0000000502097221 */ /* 0x010fca0000000000 */
[----:B------:R-:W-:Y:S01]  /*0140*/  STG.E desc[UR4][R6.64], R9 ;  /* 0x0000000906007986 */ /* 0x000fe2000c101904 */
[----:B------:R-:W-:Y:S05]  /*0150*/  EXIT ;  /* 0x000000000000794d */ /* 0x000fea0003800000 */
.L_x_0:
[----:B------:R-:W-:-:S00]  /*0160*/  BRA `(.L_x_0) ;  /* 0xfffffffc00fc7947 */ /* 0x000fc0000383ffff */
[----:B------:R-:W-:-:S00]  /*0170*/  NOP ;  /* 0x0000000000007918 */ /* 0x000fc00000000000 */
        /* <DEDUP_REMOVED lines=8> */
.L_x_1:


//--------------------- .nv.shared.reserved.0     --------------------------
	.section	.nv.shared.reserved.0,"aw",@nobits
	.weak		__nv_reservedSMEM_offset_0_alias
	.size		__nv_reservedSMEM_offset_0_alias, 0, 64
	.other		__nv_reservedSMEM_offset_0_alias,@"STO_CUDA_RESERVED_SHARED STV_DEFAULT"
__nv_reservedSMEM_offset_0_alias:
	.zero		0
	.zero		64


//--------------------- .nv.constant0._Z19elementwiseAdditionPfS_S_i --------------------------
	.section	.nv.constant0._Z19elementwiseAdditionPfS_S_i,"a",@progbits
	.sectionflags	@""
	.align	4
.nv.constant0._Z19elementwiseAdditionPfS_S_i:
	.zero		924


//--------------------- SYMBOLS --------------------------

	.type		.nv.reservedSmem.offset0,@object
	.size		.nv.reservedSmem.offset0,0x4
